	.headerflags	@"EF_CUDA_TEXMODE_UNIFIED EF_CUDA_64BIT_ADDRESS EF_CUDA_ACCELERATORS EF_CUDA_SM90 EF_CUDA_VIRTUAL_SM(EF_CUDA_SM90)"
	.elftype	@"ET_EXEC"


//--------------------- .nv.info                  --------------------------
	.section	.nv.info,"",@"SHT_CUDA_INFO"
	.align	4


	//----- nvinfo : EIATTR_REGCOUNT
	.align		4
        /*0000*/ 	.byte	0x04, 0x2f
        /*0002*/ 	.short	(.L_3 - .L_2)
	.align		4
.L_2:
        /*0004*/ 	.word	index@(triton_poi_fused__native_batch_norm_legit_no_training__unsafe_index_relu_19)
        /*0008*/ 	.word	0x00000018


	//----- nvinfo : EIATTR_MIN_STACK_SIZE
	.align		4
.L_3:
        /*000c*/ 	.byte	0x04, 0x12
        /*000e*/ 	.short	(.L_5 - .L_4)
	.align		4
.L_4:
        /*0010*/ 	.word	index@(triton_poi_fused__native_batch_norm_legit_no_training__unsafe_index_relu_19)
        /*0014*/ 	.word	0x00000000


	//----- nvinfo : EIATTR_FRAME_SIZE
	.align		4
.L_5:
        /*0018*/ 	.byte	0x04, 0x11
        /*001a*/ 	.short	(.L_7 - .L_6)
	.align		4
.L_6:
        /*001c*/ 	.word	index@(triton_poi_fused__native_batch_norm_legit_no_training__unsafe_index_relu_19)
        /*0020*/ 	.word	0x00000000


	//----- nvinfo : EIATTR_MIN_STACK_SIZE
	.align		4
.L_7:
        /*0024*/ 	.byte	0x04, 0x12
        /*0026*/ 	.short	(.L_9 - .L_8)
	.align		4
.L_8:
        /*0028*/ 	.word	index@(triton_poi_fused__native_batch_norm_legit_no_training__unsafe_index_relu_19)
        /*002c*/ 	.word	0x00000000
.L_9:


//--------------------- .nv.info.triton_poi_fused__native_batch_norm_legit_no_training__unsafe_index_relu_19 --------------------------
	.section	.nv.info.triton_poi_fused__native_batch_norm_legit_no_training__unsafe_index_relu_19,"",@"SHT_CUDA_INFO"
	.sectionflags	@""
	.align	4


	//----- nvinfo : EIATTR_CUDA_API_VERSION
	.align		4
        /*0000*/ 	.byte	0x04, 0x37
        /*0002*/ 	.short	(.L_11 - .L_10)
.L_10:
        /*0004*/ 	.word	0x0000007c


	//----- nvinfo : EIATTR_KPARAM_INFO
	.align		4
.L_11:
        /*0008*/ 	.byte	0x04, 0x17
        /*000a*/ 	.short	(.L_13 - .L_12)
.L_12:
        /*000c*/ 	.word	0x00000000
        /*0010*/ 	.short	0x0007
        /*0012*/ 	.short	0x0038
        /*0014*/ 	.byte	0x00, 0xf0, 0x11, 0x00


	//----- nvinfo : EIATTR_KPARAM_INFO
	.align		4
.L_13:
        /*0018*/ 	.byte	0x04, 0x17
        /*001a*/ 	.short	(.L_15 - .L_14)
.L_14:
        /*001c*/ 	.word	0x00000000
        /*0020*/ 	.short	0x0006
        /*0022*/ 	.short	0x0030
        /*0024*/ 	.byte	0x00, 0xf4, 0x21, 0x00


	//----- nvinfo : EIATTR_KPARAM_INFO
	.align		4
.L_15:
        /*0028*/ 	.byte	0x04, 0x17
        /*002a*/ 	.short	(.L_17 - .L_16)
.L_16:
        /*002c*/ 	.word	0x00000000
        /*0030*/ 	.short	0x0005
        /*0032*/ 	.short	0x0028
        /*0034*/ 	.byte	0x00, 0xf4, 0x21, 0x00


	//----- nvinfo : EIATTR_KPARAM_INFO
	.align		4
.L_17:
        /*0038*/ 	.byte	0x04, 0x17
        /*003a*/ 	.short	(.L_19 - .L_18)
.L_18:
        /*003c*/ 	.word	0x00000000
        /*0040*/ 	.short	0x0004
        /*0042*/ 	.short	0x0020
        /*0044*/ 	.byte	0x00, 0xf4, 0x21, 0x00


	//----- nvinfo : EIATTR_KPARAM_INFO
	.align		4
.L_19:
        /*0048*/ 	.byte	0x04, 0x17
        /*004a*/ 	.short	(.L_21 - .L_20)
.L_20:
        /*004c*/ 	.word	0x00000000
        /*0050*/ 	.short	0x0003
        /*0052*/ 	.short	0x0018
        /*0054*/ 	.byte	0x00, 0xf4, 0x21, 0x00


	//----- nvinfo : EIATTR_KPARAM_INFO
	.align		4
.L_21:
        /*0058*/ 	.byte	0x04, 0x17
        /*005a*/ 	.short	(.L_23 - .L_22)
.L_22:
        /*005c*/ 	.word	0x00000000
        /*0060*/ 	.short	0x0002
        /*0062*/ 	.short	0x0010
        /*0064*/ 	.byte	0x00, 0xf4, 0x21, 0x00


	//----- nvinfo : EIATTR_KPARAM_INFO
	.align		4
.L_23:
        /*0068*/ 	.byte	0x04, 0x17
        /*006a*/ 	.short	(.L_25 - .L_24)
.L_24:
        /*006c*/ 	.word	0x00000000
        /*0070*/ 	.short	0x0001
        /*0072*/ 	.short	0x0008
        /*0074*/ 	.byte	0x00, 0xf4, 0x21, 0x00


	//----- nvinfo : EIATTR_KPARAM_INFO
	.align		4
.L_25:
        /*0078*/ 	.byte	0x04, 0x17
        /*007a*/ 	.short	(.L_27 - .L_26)
.L_26:
        /*007c*/ 	.word	0x00000000
        /*0080*/ 	.short	0x0000
        /*0082*/ 	.short	0x0000
        /*0084*/ 	.byte	0x00, 0xf4, 0x21, 0x00


	//----- nvinfo : EIATTR_SPARSE_MMA_MASK
	.align		4
.L_27:
        /*0088*/ 	.byte	0x03, 0x50
        /*008a*/ 	.short	0x0000


	//----- nvinfo : EIATTR_MAXREG_COUNT
	.align		4
        /*008c*/ 	.byte	0x03, 0x1b
        /*008e*/ 	.short	0x00ff


	//----- nvinfo : EIATTR_EXIT_INSTR_OFFSETS
	.align		4
        /*0090*/ 	.byte	0x04, 0x1c
        /*0092*/ 	.short	(.L_29 - .L_28)


	//   ....[0]....
.L_28:
        /*0094*/ 	.word	0x00000570


	//----- nvinfo : EIATTR_REQNTID
	.align		4
.L_29:
        /*0098*/ 	.byte	0x04, 0x10
        /*009a*/ 	.short	(.L_31 - .L_30)
.L_30:
        /*009c*/ 	.word	0x00000100
        /*00a0*/ 	.word	0x00000001
        /*00a4*/ 	.word	0x00000001


	//----- nvinfo : EIATTR_CBANK_PARAM_SIZE
	.align		4
.L_31:
        /*00a8*/ 	.byte	0x03, 0x19
        /*00aa*/ 	.short	0x003c


	//----- nvinfo : EIATTR_PARAM_CBANK
	.align		4
        /*00ac*/ 	.byte	0x04, 0x0a
        /*00ae*/ 	.short	(.L_33 - .L_32)
	.align		4
.L_32:
        /*00b0*/ 	.word	index@(.nv.constant0.triton_poi_fused__native_batch_norm_legit_no_training__unsafe_index_relu_19)
        /*00b4*/ 	.short	0x0210
        /*00b6*/ 	.short	0x003c


	//----- nvinfo : EIATTR_SW_WAR
	.align		4
.L_33:
        /*00b8*/ 	.byte	0x04, 0x36
        /*00ba*/ 	.short	(.L_35 - .L_34)
.L_34:
        /*00bc*/ 	.word	0x00000008
.L_35:


//--------------------- .nv.callgraph             --------------------------
	.section	.nv.callgraph,"",@"SHT_CUDA_CALLGRAPH"
	.align	4
	.sectionentsize	8
	.align		4
        /*0000*/ 	.word	0x00000000
	.align		4
        /*0004*/ 	.word	0xffffffff
	.align		4
        /*0008*/ 	.word	0x00000000
	.align		4
        /*000c*/ 	.word	0xfffffffe
	.align		4
        /*0010*/ 	.word	0x00000000
	.align		4
        /*0014*/ 	.word	0xfffffffd
	.align		4
        /*0018*/ 	.word	0x00000000
	.align		4
        /*001c*/ 	.word	0xfffffffc


//--------------------- .nv.constant4             --------------------------
	.section	.nv.constant4,"a",@progbits
	.align	8
	.align		8
.nv.constant4:
        /*0000*/ 	.dword	_$_str
	.align		8
        /*0008*/ 	.dword	_$_str_$_2


//--------------------- .text.triton_poi_fused__native_batch_norm_legit_no_training__unsafe_index_relu_19 --------------------------
	.section	.text.triton_poi_fused__native_batch_norm_legit_no_training__unsafe_index_relu_19,"ax",@progbits
	.align	128
        .global         triton_poi_fused__native_batch_norm_legit_no_training__unsafe_index_relu_19
        .type           triton_poi_fused__native_batch_norm_legit_no_training__unsafe_index_relu_19,@function
        .size           triton_poi_fused__native_batch_norm_legit_no_training__unsafe_index_relu_19,(.L_x_1 - triton_poi_fused__native_batch_norm_legit_no_training__unsafe_index_relu_19)
        .other          triton_poi_fused__native_batch_norm_legit_no_training__unsafe_index_relu_19,@"STO_CUDA_ENTRY STV_DEFAULT"
triton_poi_fused__native_batch_norm_legit_no_training__unsafe_index_relu_19:
.text.triton_poi_fused__native_batch_norm_legit_no_training__unsafe_index_relu_19:
[----:B------:R-:W-:Y:S01]  /*0000*/  LDC R1, c[0x0][0x28] ;  /* 0x00000a00ff017b82 */ /* 0x000fe20000000800 */
[----:B------:R-:W1:Y:S07]  /*0010*/  S2R R0, SR_TID.X ;  /* 0x0000000000007919 */ /* 0x000e6e0000002100 */
[----:B------:R-:W2:Y:S01]  /*0020*/  LDC.64 R4, c[0x0][0x210] ;  /* 0x00008400ff047b82 */ /* 0x000ea20000000a00 */
[----:B------:R-:W-:Y:S01]  /*0030*/  ULDC.64 UR4, c[0x0][0x208] ;  /* 0x0000820000047ab9 */ /* 0x000fe20000000a00 */
[----:B------:R-:W-:Y:S01]  /*0040*/  ULDC.64 UR6, c[0x0][0x218] ;  /* 0x0000860000067ab9 */ /* 0x000fe20000000a00 */
[----:B------:R-:W3:Y:S05]  /*0050*/  S2R R11, SR_CTAID.X ;  /* 0x00000000000b7919 */ /* 0x000eea0000002500 */
[----:B------:R-:W4:Y:S08]  /*0060*/  LDC.64 R16, c[0x0][0x228] ;  /* 0x00008a00ff107b82 */ /* 0x000f300000000a00 */
[----:B------:R-:W5:Y:S01]  /*0070*/  LDC.64 R12, c[0x0][0x220] ;  /* 0x00008800ff0c7b82 */ /* 0x000f620000000a00 */
[----:B-1----:R-:W-:-:S05]  /*0080*/  IMAD.SHL.U32 R0, R0, 0x2, RZ ;  /* 0x0000000200007824 */ /* 0x002fca00078e00ff */
[----:B------:R-:W-:-:S05]  /*0090*/  LOP3.LUT R0, R0, 0x1fe, RZ, 0xc0, !PT ;  /* 0x000001fe00007812 */ /* 0x000fca00078ec0ff */
[----:B---3--:R-:W-:-:S05]  /*00a0*/  IMAD R0, R11, 0x200, R0 ;  /* 0x000002000b007824 */ /* 0x008fca00078e0200 */
[----:B------:R-:W-:-:S04]  /*00b0*/  SHF.R.S32.HI R3, RZ, 0x1f, R0 ;  /* 0x0000001fff037819 */ /* 0x000fc80000011400 */
[----:B------:R-:W-:-:S04]  /*00c0*/  LEA.HI R3, R3, R0, RZ, 0x5 ;  /* 0x0000000003037211 */ /* 0x000fc800078f28ff */
[----:B------:R-:W-:-:S04]  /*00d0*/  SHF.R.S32.HI R2, RZ, 0x5, R3 ;  /* 0x00000005ff027819 */ /* 0x000fc80000011403 */
[----:B------:R-:W-:-:S04]  /*00e0*/  LEA.HI R6, R2, R2, RZ, 0x5 ;  /* 0x0000000202067211 */ /* 0x000fc800078f28ff */
[----:B------:R-:W-:-:S05]  /*00f0*/  LOP3.LUT R7, R6, 0xffffffe0, RZ, 0xc0, !PT ;  /* 0xffffffe006077812 */ /* 0x000fca00078ec0ff */
[----:B------:R-:W-:Y:S01]  /*0100*/  IMAD.IADD R7, R2, 0x1, -R7 ;  /* 0x0000000102077824 */ /* 0x000fe200078e0a07 */
[----:B------:R-:W-:-:S03]  /*0110*/  LOP3.LUT R3, R3, 0xffffffe0, RZ, 0xc0, !PT ;  /* 0xffffffe003037812 */ /* 0x000fc600078ec0ff */
[----:B--2---:R-:W-:-:S04]  /*0120*/  IMAD.WIDE R8, R7, 0x8, R4 ;  /* 0x0000000807087825 */ /* 0x004fc800078e0204 */
[----:B------:R-:W-:Y:S02]  /*0130*/  IMAD.IADD R3, R0, 0x1, -R3 ;  /* 0x0000000100037824 */ /* 0x000fe400078e0a03 */
[----:B------:R-:W2:Y:S02]  /*0140*/  LDG.E.EL.64 R8, desc[UR4][R8.64] ;  /* 0x0000000408087981 */ /* 0x000ea4000c2e1b00 */
[----:B------:R-:W-:-:S06]  /*0150*/  IMAD.WIDE R4, R3, 0x8, R4 ;  /* 0x0000000803047825 */ /* 0x000fcc00078e0204 */
[----:B------:R-:W3:Y:S01]  /*0160*/  LDG.E.EL.128 R4, desc[UR4][R4.64] ;  /* 0x0000000404047981 */ /* 0x000ee2000c2e1d00 */
[----:B------:R-:W-:Y:S02]  /*0170*/  SHF.R.S32.HI R3, RZ, 0x16, R11 ;  /* 0x00000016ff037819 */ /* 0x000fe4000001140b */
[----:B------:R-:W1:Y:S02]  /*0180*/  LDC.64 R10, c[0x0][0x230] ;  /* 0x00008c00ff0a7b82 */ /* 0x000e640000000a00 */
[----:B------:R-:W-:-:S04]  /*0190*/  SGXT R3, R3, 0x1 ;  /* 0x000000010303781a */ /* 0x000fc80000000200 */
[----:B------:R-:W-:-:S04]  /*01a0*/  LEA.HI R3, R3, R0, RZ, 0xa ;  /* 0x0000000003037211 */ /* 0x000fc800078f50ff */
[----:B------:R-:W-:-:S04]  /*01b0*/  SHF.R.S32.HI R14, RZ, 0xa, R3 ;  /* 0x0000000aff0e7819 */ /* 0x000fc80000011403 */
[----:B------:R-:W-:-:S04]  /*01c0*/  LEA.HI R2, R14, R14, RZ, 0x8 ;  /* 0x0000000e0e027211 */ /* 0x000fc800078f40ff */
[----:B------:R-:W-:-:S05]  /*01d0*/  LOP3.LUT R3, R2, 0xffffff00, RZ, 0xc0, !PT ;  /* 0xffffff0002037812 */ /* 0x000fca00078ec0ff */
[----:B------:R-:W-:-:S04]  /*01e0*/  IMAD.IADD R3, R14, 0x1, -R3 ;  /* 0x000000010e037824 */ /* 0x000fc800078e0a03 */
[----:B----4-:R-:W-:-:S05]  /*01f0*/  IMAD.WIDE R16, R3, 0x4, R16 ;  /* 0x0000000403107825 */ /* 0x010fca00078e0210 */
[----:B------:R4:W4:Y:S01]  /*0200*/  LDG.E.EL R2, desc[UR4][R16.64] ;  /* 0x0000000410027981 */ /* 0x000922000c2e1900 */
[----:B-----5:R-:W-:-:S06]  /*0210*/  IMAD.WIDE R12, R3, 0x4, R12 ;  /* 0x00000004030c7825 */ /* 0x020fcc00078e020c */
[----:B------:R-:W5:Y:S01]  /*0220*/  LDG.E.EL R12, desc[UR4][R12.64] ;  /* 0x000000040c0c7981 */ /* 0x000f62000c2e1900 */
[----:B-1----:R-:W-:-:S06]  /*0230*/  IMAD.WIDE R10, R3, 0x4, R10 ;  /* 0x00000004030a7825 */ /* 0x002fcc00078e020a */
[----:B------:R-:W5:Y:S01]  /*0240*/  LDG.E.EL R10, desc[UR4][R10.64] ;  /* 0x000000040a0a7981 */ /* 0x000f62000c2e1900 */
[----:B--2---:R-:W-:-:S04]  /*0250*/  SHF.R.U32.HI R21, RZ, 0x1b, R9 ;  /* 0x0000001bff157819 */ /* 0x004fc80000011609 */
[----:B------:R-:W-:-:S04]  /*0260*/  LOP3.LUT R21, R21, 0x10, RZ, 0xc0, !PT ;  /* 0x0000001015157812 */ /* 0x000fc800078ec0ff */
[----:B------:R-:W-:Y:S02]  /*0270*/  IADD3 R21, P0, R8, R21, RZ ;  /* 0x0000001508157210 */ /* 0x000fe40007f1e0ff */
[----:B---3--:R-:W-:Y:S02]  /*0280*/  SHF.R.U32.HI R20, RZ, 0x19, R5 ;  /* 0x00000019ff147819 */ /* 0x008fe40000011605 */
[----:B------:R-:W-:Y:S01]  /*0290*/  SHF.R.U32.HI R15, RZ, 0x19, R7 ;  /* 0x00000019ff0f7819 */ /* 0x000fe20000011607 */
[----:B------:R-:W-:Y:S01]  /*02a0*/  IMAD.X R18, RZ, RZ, R9, P0 ;  /* 0x000000ffff127224 */ /* 0x000fe200000e0609 */
[----:B------:R-:W-:Y:S01]  /*02b0*/  LEA R19, P0, R4, UR6, 0x2 ;  /* 0x0000000604137c11 */ /* 0x000fe2000f8010ff */
[----:B------:R-:W1:Y:S01]  /*02c0*/  LDC.64 R8, c[0x0][0x238] ;  /* 0x00008e00ff087b82 */ /* 0x000e620000000a00 */
[----:B----4-:R-:W-:Y:S01]  /*02d0*/  IMAD.SHL.U32 R17, R21, 0x40, RZ ;  /* 0x0000004015117824 */ /* 0x010fe200078e00ff */
[----:B------:R-:W-:Y:S02]  /*02e0*/  LOP3.LUT R20, R20, 0x40, RZ, 0xc0, !PT ;  /* 0x0000004014147812 */ /* 0x000fe400078ec0ff */
[----:B------:R-:W-:-:S02]  /*02f0*/  LEA R16, P2, R6, UR6, 0x2 ;  /* 0x0000000606107c11 */ /* 0x000fc4000f8410ff */
[----:B------:R-:W-:Y:S02]  /*0300*/  LOP3.LUT R15, R15, 0x40, RZ, 0xc0, !PT ;  /* 0x000000400f0f7812 */ /* 0x000fe400078ec0ff */
[----:B------:R-:W-:Y:S02]  /*0310*/  LEA.HI.X R5, R4, UR7, R5, 0x2, P0 ;  /* 0x0000000704057c11 */ /* 0x000fe400080f1405 */
[----:B------:R-:W-:Y:S02]  /*0320*/  SHF.L.U64.HI R18, R21, 0x6, R18 ;  /* 0x0000000615127819 */ /* 0x000fe40000010212 */
[C---:B------:R-:W-:Y:S02]  /*0330*/  IADD3 R4, P1, P0, R17.reuse, R19, R20 ;  /* 0x0000001311047210 */ /* 0x040fe4000783e014 */
[----:B------:R-:W-:Y:S02]  /*0340*/  LEA.HI.X R7, R6, UR7, R7, 0x2, P2 ;  /* 0x0000000706077c11 */ /* 0x000fe400090f1407 */
[----:B------:R-:W-:Y:S01]  /*0350*/  IADD3 R6, P2, P3, R17, R16, R15 ;  /* 0x0000001011067210 */ /* 0x000fe20007b5e00f */
[----:B------:R-:W-:Y:S01]  /*0360*/  IMAD.SHL.U32 R15, R14, 0x100, RZ ;  /* 0x000001000e0f7824 */ /* 0x000fe200078e00ff */
[----:B------:R-:W-:-:S02]  /*0370*/  IADD3.X R5, R18, R5, RZ, P1, P0 ;  /* 0x0000000512057210 */ /* 0x000fc40000fe04ff */
[----:B------:R-:W-:Y:S01]  /*0380*/  IADD3.X R7, R18, R7, RZ, P2, P3 ;  /* 0x0000000712077210 */ /* 0x000fe200017e64ff */
[----:B------:R-:W-:-:S04]  /*0390*/  IMAD.WIDE R4, R15, 0x4, R4 ;  /* 0x000000040f047825 */ /* 0x000fc800078e0204 */
[----:B------:R-:W-:Y:S02]  /*03a0*/  IMAD.WIDE R6, R15, 0x4, R6 ;  /* 0x000000040f067825 */ /* 0x000fe400078e0206 */
[----:B------:R2:W5:Y:S02]  /*03b0*/  LDG.E.EL R5, desc[UR4][R4.64] ;  /* 0x0000000404057981 */ /* 0x000564000c2e1900 */
[----:B-1----:R-:W-:Y:S02]  /*03c0*/  IMAD.WIDE R8, R3, 0x4, R8 ;  /* 0x0000000403087825 */ /* 0x002fe400078e0208 */
[----:B------:R-:W3:Y:S04]  /*03d0*/  LDG.E.EL R7, desc[UR4][R6.64] ;  /* 0x0000000406077981 */ /* 0x000ee8000c2e1900 */
[----:B------:R-:W4:Y:S01]  /*03e0*/  LDG.E.EL R9, desc[UR4][R8.64] ;  /* 0x0000000408097981 */ /* 0x000f22000c2e1900 */
[----:B------:R-:W-:Y:S01]  /*03f0*/  FADD R14, R2, 9.9999997473787516356e-06 ;  /* 0x3727c5ac020e7421 */ /* 0x000fe20000000000 */
[----:B--2---:R-:W-:Y:S01]  /*0400*/  IMAD.MOV.U32 R4, RZ, RZ, 0x3e800000 ;  /* 0x3e800000ff047424 */ /* 0x004fe200078e00ff */
[----:B------:R-:W1:Y:S02]  /*0410*/  LDC.64 R2, c[0x0][0x240] ;  /* 0x00009000ff027b82 */ /* 0x000e640000000a00 */
[----:B------:R-:W2:Y:S02]  /*0420*/  MUFU.SQRT R15, R14 ;  /* 0x0000000e000f7308 */ /* 0x000ea40000002000 */
[----:B--2---:R-:W-:-:S02]  /*0430*/  FSETP.GT.AND P0, PT, R15, 8.50705917302346158658e+37, PT ;  /* 0x7e8000000f00780b */ /* 0x004fc40003f04000 */
[----:B------:R-:W-:-:S11]  /*0440*/  FSETP.GEU.AND P1, PT, R15, 1.175494350822287508e-38, PT ;  /* 0x008000000f00780b */ /* 0x000fd60003f2e000 */
[----:B------:R-:W-:-:S04]  /*0450*/  @P0 FMUL R15, R15, 0.25 ;  /* 0x3e8000000f0f0820 */ /* 0x000fc80000400000 */
[----:B------:R-:W-:-:S06]  /*0460*/  @!P1 FMUL R15, R15, 16777216 ;  /* 0x4b8000000f0f9820 */ /* 0x000fcc0000400000 */
[----:B------:R-:W2:Y:S01]  /*0470*/  MUFU.RCP R15, R15 ;  /* 0x0000000f000f7308 */ /* 0x000ea20000001000 */
[----:B------:R-:W-:-:S05]  /*0480*/  FSEL R4, R4, 1, P0 ;  /* 0x3f80000004047808 */ /* 0x000fca0000000000 */
[----:B------:R-:W-:-:S04]  /*0490*/  @!P1 FMUL R4, R4, 16777216 ;  /* 0x4b80000004049820 */ /* 0x000fc80000400000 */
[----:B--2---:R-:W-:Y:S01]  /*04a0*/  FMUL R4, R15, R4 ;  /* 0x000000040f047220 */ /* 0x004fe20000400000 */
[----:B-1----:R-:W-:-:S04]  /*04b0*/  IMAD.WIDE R2, R0, 0x4, R2 ;  /* 0x0000000400027825 */ /* 0x002fc800078e0202 */
[C---:B-----5:R-:W-:Y:S01]  /*04c0*/  FADD R5, -R12.reuse, R5 ;  /* 0x000000050c057221 */ /* 0x060fe20000000100 */
[----:B---3--:R-:W-:-:S03]  /*04d0*/  FADD R7, -R12, R7 ;  /* 0x000000070c077221 */ /* 0x008fc60000000100 */
[-C--:B------:R-:W-:Y:S01]  /*04e0*/  FMUL R5, R5, R4.reuse ;  /* 0x0000000405057220 */ /* 0x080fe20000400000 */
[----:B------:R-:W-:-:S03]  /*04f0*/  FMUL R4, R7, R4 ;  /* 0x0000000407047220 */ /* 0x000fc60000400000 */
[C-C-:B----4-:R-:W-:Y:S01]  /*0500*/  FFMA R5, R10.reuse, R5, R9.reuse ;  /* 0x000000050a057223 */ /* 0x150fe20000000009 */
[----:B------:R-:W-:-:S04]  /*0510*/  FFMA R4, R10, R4, R9 ;  /* 0x000000040a047223 */ /* 0x000fc80000000009 */
[C---:B------:R-:W-:Y:S02]  /*0520*/  FSETP.GEU.AND P0, PT, R5.reuse, RZ, PT ;  /* 0x000000ff0500720b */ /* 0x040fe40003f0e000 */
[C---:B------:R-:W-:Y:S02]  /*0530*/  FSETP.GEU.AND P1, PT, R4.reuse, RZ, PT ;  /* 0x000000ff0400720b */ /* 0x040fe40003f2e000 */
[----:B------:R-:W-:Y:S02]  /*0540*/  FSEL R6, R5, RZ, P0 ;  /* 0x000000ff05067208 */ /* 0x000fe40000000000 */
[----:B------:R-:W-:-:S05]  /*0550*/  FSEL R7, R4, RZ, P1 ;  /* 0x000000ff04077208 */ /* 0x000fca0000800000 */
[----:B------:R-:W-:Y:S01]  /*0560*/  STG.E.64 desc[UR4][R2.64], R6 ;  /* 0x0000000602007986 */ /* 0x000fe2000c101b04 */
[----:B------:R-:W-:Y:S05]  /*0570*/  EXIT ;  /* 0x000000000000794d */ /* 0x000fea0003800000 */
.L_x_0:
[----:B------:R-:W-:-:S00]  /*0580*/  BRA `(.L_x_0) ;  /* 0xfffffffc00fc7947 */ /* 0x000fc0000383ffff */
[----:B------:R-:W-:-:S00]  /*0590*/  NOP ;  /* 0x0000000000007918 */ /* 0x000fc00000000000 */
        /* <DEDUP_REMOVED lines=14> */
.L_x_1:


//--------------------- .nv.global.init           --------------------------
	.section	.nv.global.init,"aw",@progbits
.nv.global.init:
	.type		_$_str,@object
	.size		_$_str,(_$_str_$_2 - _$_str)
_$_str:
        /*0000*/ 	.byte	0x5f, 0x5f, 0x43, 0x55, 0x44, 0x41, 0x5f, 0x46, 0x54, 0x5a, 0x00
	.type		_$_str_$_2,@object
	.size		_$_str_$_2,(.L_1 - _$_str_$_2)
_$_str_$_2:
        /*000b*/ 	.byte	0x5f, 0x5f, 0x43, 0x55, 0x44, 0x41, 0x5f, 0x50, 0x52, 0x45, 0x43, 0x5f, 0x53, 0x51, 0x52, 0x54
        /*001b*/ 	.byte	0x00
.L_1:


//--------------------- .nv.constant0.triton_poi_fused__native_batch_norm_legit_no_training__unsafe_index_relu_19 --------------------------
	.section	.nv.constant0.triton_poi_fused__native_batch_norm_legit_no_training__unsafe_index_relu_19,"a",@progbits
	.sectionflags	@""
	.align	4
.nv.constant0.triton_poi_fused__native_batch_norm_legit_no_training__unsafe_index_relu_19:
	.zero		588
